//
// Generated by NVIDIA NVVM Compiler
//
// Compiler Build ID: CL-36424714
// Cuda compilation tools, release 13.0, V13.0.88
// Based on NVVM 20.0.0
//

.version 9.0
.target sm_100
.address_size 64

	// .globl	_Z17local_scan_kernelPfS_S_i
// _ZZ17local_scan_kernelPfS_S_iE2XY has been demoted
// _ZZ17local_scan_kernelPfS_S_iE13last_elements has been demoted
// _ZZ13scan_s_kernelPfiE4temp has been demoted

.visible .entry _Z17local_scan_kernelPfS_S_i(
	.param .u64 .ptr .align 1 _Z17local_scan_kernelPfS_S_i_param_0,
	.param .u64 .ptr .align 1 _Z17local_scan_kernelPfS_S_i_param_1,
	.param .u64 .ptr .align 1 _Z17local_scan_kernelPfS_S_i_param_2,
	.param .u32 _Z17local_scan_kernelPfS_S_i_param_3
)
{
	.reg .pred 	%p<26>;
	.reg .b32 	%r<16>;
	.reg .b32 	%f<66>;
	.reg .b64 	%rd<13>;
	// demoted variable
	.shared .align 4 .b8 _ZZ17local_scan_kernelPfS_S_iE2XY[1024];
	// demoted variable
	.shared .align 4 .b8 _ZZ17local_scan_kernelPfS_S_iE13last_elements[256];
	ld.param.u64 	%rd5, [_Z17local_scan_kernelPfS_S_i_param_0];
	ld.param.u64 	%rd3, [_Z17local_scan_kernelPfS_S_i_param_1];
	ld.param.u64 	%rd4, [_Z17local_scan_kernelPfS_S_i_param_2];
	ld.param.u32 	%r9, [_Z17local_scan_kernelPfS_S_i_param_3];
	cvta.to.global.u64 	%rd6, %rd5;
	mov.u32 	%r1, %tid.x;
	mov.u32 	%r2, %ctaid.x;
	shl.b32 	%r10, %r2, 8;
	shl.b32 	%r11, %r1, 2;
	add.s32 	%r3, %r10, %r11;
	setp.ge.s32 	%p1, %r3, %r9;
	mul.wide.s32 	%rd7, %r3, 4;
	add.s64 	%rd1, %rd6, %rd7;
	shl.b32 	%r12, %r1, 4;
	mov.u32 	%r13, _ZZ17local_scan_kernelPfS_S_iE2XY;
	add.s32 	%r4, %r13, %r12;
	mov.f32 	%f57, 0f00000000;
	@%p1 bra 	$L__BB0_2;
	ld.global.f32 	%f22, [%rd1];
	add.f32 	%f57, %f22, 0f00000000;
	st.shared.f32 	[%r4], %f57;
$L__BB0_2:
	add.s32 	%r5, %r3, 1;
	setp.ge.s32 	%p2, %r5, %r9;
	@%p2 bra 	$L__BB0_4;
	ld.global.f32 	%f23, [%rd1+4];
	add.f32 	%f57, %f57, %f23;
	st.shared.f32 	[%r4+4], %f57;
$L__BB0_4:
	add.s32 	%r6, %r3, 2;
	setp.ge.s32 	%p3, %r6, %r9;
	@%p3 bra 	$L__BB0_6;
	ld.global.f32 	%f24, [%rd1+8];
	add.f32 	%f57, %f57, %f24;
	st.shared.f32 	[%r4+8], %f57;
$L__BB0_6:
	add.s32 	%r7, %r3, 3;
	setp.ge.s32 	%p4, %r7, %r9;
	@%p4 bra 	$L__BB0_8;
	ld.global.f32 	%f25, [%rd1+12];
	add.f32 	%f57, %f57, %f25;
	st.shared.f32 	[%r4+12], %f57;
$L__BB0_8:
	mov.u32 	%r15, _ZZ17local_scan_kernelPfS_S_iE13last_elements;
	add.s32 	%r8, %r15, %r11;
	st.shared.f32 	[%r8], %f57;
	bar.sync 	0;
	setp.eq.s32 	%p5, %r1, 0;
	@%p5 bra 	$L__BB0_10;
	ld.shared.f32 	%f27, [%r8];
	ld.shared.f32 	%f28, [%r8+-4];
	add.f32 	%f61, %f27, %f28;
$L__BB0_10:
	setp.eq.s32 	%p6, %r1, 0;
	bar.sync 	0;
	@%p6 bra 	$L__BB0_12;
	st.shared.f32 	[%r8], %f61;
$L__BB0_12:
	bar.sync 	0;
	setp.lt.u32 	%p7, %r1, 2;
	@%p7 bra 	$L__BB0_14;
	ld.shared.f32 	%f29, [%r8];
	ld.shared.f32 	%f30, [%r8+-8];
	add.f32 	%f61, %f29, %f30;
$L__BB0_14:
	setp.lt.u32 	%p8, %r1, 2;
	bar.sync 	0;
	@%p8 bra 	$L__BB0_16;
	st.shared.f32 	[%r8], %f61;
$L__BB0_16:
	bar.sync 	0;
	setp.lt.u32 	%p9, %r1, 4;
	@%p9 bra 	$L__BB0_18;
	ld.shared.f32 	%f31, [%r8];
	ld.shared.f32 	%f32, [%r8+-16];
	add.f32 	%f61, %f31, %f32;
$L__BB0_18:
	setp.lt.u32 	%p10, %r1, 4;
	bar.sync 	0;
	@%p10 bra 	$L__BB0_20;
	st.shared.f32 	[%r8], %f61;
$L__BB0_20:
	bar.sync 	0;
	setp.lt.u32 	%p11, %r1, 8;
	@%p11 bra 	$L__BB0_22;
	ld.shared.f32 	%f33, [%r8];
	ld.shared.f32 	%f34, [%r8+-32];
	add.f32 	%f61, %f33, %f34;
$L__BB0_22:
	setp.lt.u32 	%p12, %r1, 8;
	bar.sync 	0;
	@%p12 bra 	$L__BB0_24;
	st.shared.f32 	[%r8], %f61;
$L__BB0_24:
	bar.sync 	0;
	setp.lt.u32 	%p13, %r1, 16;
	@%p13 bra 	$L__BB0_26;
	ld.shared.f32 	%f35, [%r8];
	ld.shared.f32 	%f36, [%r8+-64];
	add.f32 	%f61, %f35, %f36;
$L__BB0_26:
	setp.lt.u32 	%p14, %r1, 16;
	bar.sync 	0;
	@%p14 bra 	$L__BB0_28;
	st.shared.f32 	[%r8], %f61;
$L__BB0_28:
	bar.sync 	0;
	setp.lt.u32 	%p15, %r1, 32;
	@%p15 bra 	$L__BB0_30;
	ld.shared.f32 	%f37, [%r8];
	ld.shared.f32 	%f38, [%r8+-128];
	add.f32 	%f61, %f37, %f38;
$L__BB0_30:
	setp.lt.u32 	%p16, %r1, 32;
	bar.sync 	0;
	@%p16 bra 	$L__BB0_32;
	st.shared.f32 	[%r8], %f61;
$L__BB0_32:
	bar.sync 	0;
	setp.ne.s32 	%p17, %r1, 63;
	@%p17 bra 	$L__BB0_34;
	ld.shared.f32 	%f39, [_ZZ17local_scan_kernelPfS_S_iE13last_elements+252];
	cvta.to.global.u64 	%rd8, %rd4;
	mul.wide.u32 	%rd9, %r2, 4;
	add.s64 	%rd10, %rd8, %rd9;
	st.global.f32 	[%rd10], %f39;
$L__BB0_34:
	setp.ge.s32 	%p18, %r3, %r9;
	cvta.to.global.u64 	%rd11, %rd3;
	add.s64 	%rd2, %rd11, %rd7;
	@%p18 bra 	$L__BB0_38;
	setp.ne.s32 	%p19, %r1, 0;
	@%p19 bra 	$L__BB0_37;
	ld.shared.f32 	%f43, [%r4];
	st.global.f32 	[%rd2], %f43;
	bra.uni 	$L__BB0_38;
$L__BB0_37:
	ld.shared.f32 	%f40, [%r4];
	ld.shared.f32 	%f41, [%r8+-4];
	add.f32 	%f42, %f40, %f41;
	st.global.f32 	[%rd2], %f42;
$L__BB0_38:
	setp.ge.s32 	%p20, %r5, %r9;
	@%p20 bra 	$L__BB0_42;
	setp.eq.s32 	%p21, %r1, 0;
	@%p21 bra 	$L__BB0_41;
	ld.shared.f32 	%f44, [%r4+4];
	ld.shared.f32 	%f45, [%r8+-4];
	add.f32 	%f46, %f44, %f45;
	st.global.f32 	[%rd2+4], %f46;
	bra.uni 	$L__BB0_42;
$L__BB0_41:
	ld.shared.f32 	%f47, [%r4+4];
	st.global.f32 	[%rd2+4], %f47;
$L__BB0_42:
	setp.ge.s32 	%p22, %r6, %r9;
	@%p22 bra 	$L__BB0_46;
	setp.eq.s32 	%p23, %r1, 0;
	@%p23 bra 	$L__BB0_45;
	ld.shared.f32 	%f48, [%r4+8];
	ld.shared.f32 	%f49, [%r8+-4];
	add.f32 	%f50, %f48, %f49;
	st.global.f32 	[%rd2+8], %f50;
	bra.uni 	$L__BB0_46;
$L__BB0_45:
	ld.shared.f32 	%f51, [%r4+8];
	st.global.f32 	[%rd2+8], %f51;
$L__BB0_46:
	setp.ge.s32 	%p24, %r7, %r9;
	@%p24 bra 	$L__BB0_50;
	setp.eq.s32 	%p25, %r1, 0;
	@%p25 bra 	$L__BB0_49;
	ld.shared.f32 	%f52, [%r4+12];
	ld.shared.f32 	%f53, [%r8+-4];
	add.f32 	%f54, %f52, %f53;
	st.global.f32 	[%rd2+12], %f54;
	bra.uni 	$L__BB0_50;
$L__BB0_49:
	ld.shared.f32 	%f55, [%r4+12];
	st.global.f32 	[%rd2+12], %f55;
$L__BB0_50:
	ret;

}
	// .globl	_Z13scan_s_kernelPfi
.visible .entry _Z13scan_s_kernelPfi(
	.param .u64 .ptr .align 1 _Z13scan_s_kernelPfi_param_0,
	.param .u32 _Z13scan_s_kernelPfi_param_1
)
{
	.reg .pred 	%p<19>;
	.reg .b32 	%r<7>;
	.reg .b32 	%f<44>;
	.reg .b64 	%rd<5>;
	// demoted variable
	.shared .align 4 .b8 _ZZ13scan_s_kernelPfiE4temp[1024];
	ld.param.u64 	%rd2, [_Z13scan_s_kernelPfi_param_0];
	ld.param.u32 	%r3, [_Z13scan_s_kernelPfi_param_1];
	cvta.to.global.u64 	%rd3, %rd2;
	mov.u32 	%r1, %tid.x;
	setp.ge.s32 	%p1, %r1, %r3;
	mul.wide.u32 	%rd4, %r1, 4;
	add.s64 	%rd1, %rd3, %rd4;
	shl.b32 	%r4, %r1, 2;
	mov.u32 	%r5, _ZZ13scan_s_kernelPfiE4temp;
	add.s32 	%r2, %r5, %r4;
	@%p1 bra 	$L__BB1_2;
	ld.global.f32 	%f17, [%rd1];
	st.shared.f32 	[%r2], %f17;
	bra.uni 	$L__BB1_3;
$L__BB1_2:
	mov.b32 	%r6, 0;
	st.shared.u32 	[%r2], %r6;
$L__BB1_3:
	bar.sync 	0;
	setp.eq.s32 	%p2, %r1, 0;
	@%p2 bra 	$L__BB1_5;
	ld.shared.f32 	%f19, [%r2];
	ld.shared.f32 	%f20, [%r2+-4];
	add.f32 	%f37, %f19, %f20;
$L__BB1_5:
	setp.eq.s32 	%p3, %r1, 0;
	bar.sync 	0;
	@%p3 bra 	$L__BB1_7;
	st.shared.f32 	[%r2], %f37;
$L__BB1_7:
	bar.sync 	0;
	setp.lt.u32 	%p4, %r1, 2;
	@%p4 bra 	$L__BB1_9;
	ld.shared.f32 	%f21, [%r2];
	ld.shared.f32 	%f22, [%r2+-8];
	add.f32 	%f37, %f21, %f22;
$L__BB1_9:
	setp.lt.u32 	%p5, %r1, 2;
	bar.sync 	0;
	@%p5 bra 	$L__BB1_11;
	st.shared.f32 	[%r2], %f37;
$L__BB1_11:
	bar.sync 	0;
	setp.lt.u32 	%p6, %r1, 4;
	@%p6 bra 	$L__BB1_13;
	ld.shared.f32 	%f23, [%r2];
	ld.shared.f32 	%f24, [%r2+-16];
	add.f32 	%f37, %f23, %f24;
$L__BB1_13:
	setp.lt.u32 	%p7, %r1, 4;
	bar.sync 	0;
	@%p7 bra 	$L__BB1_15;
	st.shared.f32 	[%r2], %f37;
$L__BB1_15:
	bar.sync 	0;
	setp.lt.u32 	%p8, %r1, 8;
	@%p8 bra 	$L__BB1_17;
	ld.shared.f32 	%f25, [%r2];
	ld.shared.f32 	%f26, [%r2+-32];
	add.f32 	%f37, %f25, %f26;
$L__BB1_17:
	setp.lt.u32 	%p9, %r1, 8;
	bar.sync 	0;
	@%p9 bra 	$L__BB1_19;
	st.shared.f32 	[%r2], %f37;
$L__BB1_19:
	bar.sync 	0;
	setp.lt.u32 	%p10, %r1, 16;
	@%p10 bra 	$L__BB1_21;
	ld.shared.f32 	%f27, [%r2];
	ld.shared.f32 	%f28, [%r2+-64];
	add.f32 	%f37, %f27, %f28;
$L__BB1_21:
	setp.lt.u32 	%p11, %r1, 16;
	bar.sync 	0;
	@%p11 bra 	$L__BB1_23;
	st.shared.f32 	[%r2], %f37;
$L__BB1_23:
	bar.sync 	0;
	setp.lt.u32 	%p12, %r1, 32;
	@%p12 bra 	$L__BB1_25;
	ld.shared.f32 	%f29, [%r2];
	ld.shared.f32 	%f30, [%r2+-128];
	add.f32 	%f37, %f29, %f30;
$L__BB1_25:
	setp.lt.u32 	%p13, %r1, 32;
	bar.sync 	0;
	@%p13 bra 	$L__BB1_27;
	st.shared.f32 	[%r2], %f37;
$L__BB1_27:
	bar.sync 	0;
	setp.lt.u32 	%p14, %r1, 64;
	@%p14 bra 	$L__BB1_29;
	ld.shared.f32 	%f31, [%r2];
	ld.shared.f32 	%f32, [%r2+-256];
	add.f32 	%f37, %f31, %f32;
$L__BB1_29:
	setp.lt.u32 	%p15, %r1, 64;
	bar.sync 	0;
	@%p15 bra 	$L__BB1_31;
	st.shared.f32 	[%r2], %f37;
$L__BB1_31:
	bar.sync 	0;
	setp.lt.u32 	%p16, %r1, 128;
	@%p16 bra 	$L__BB1_33;
	ld.shared.f32 	%f33, [%r2];
	ld.shared.f32 	%f34, [%r2+-512];
	add.f32 	%f37, %f33, %f34;
$L__BB1_33:
	setp.lt.u32 	%p17, %r1, 128;
	bar.sync 	0;
	@%p17 bra 	$L__BB1_35;
	st.shared.f32 	[%r2], %f37;
$L__BB1_35:
	setp.ge.s32 	%p18, %r1, %r3;
	bar.sync 	0;
	@%p18 bra 	$L__BB1_37;
	ld.shared.f32 	%f35, [%r2];
	st.global.f32 	[%rd1], %f35;
$L__BB1_37:
	ret;

}
	// .globl	_Z17add_prefix_kernelPfS_i
.visible .entry _Z17add_prefix_kernelPfS_i(
	.param .u64 .ptr .align 1 _Z17add_prefix_kernelPfS_i_param_0,
	.param .u64 .ptr .align 1 _Z17add_prefix_kernelPfS_i_param_1,
	.param .u32 _Z17add_prefix_kernelPfS_i_param_2
)
{
	.reg .pred 	%p<4>;
	.reg .b32 	%r<7>;
	.reg .b32 	%f<4>;
	.reg .b64 	%rd<9>;

	ld.param.u64 	%rd1, [_Z17add_prefix_kernelPfS_i_param_0];
	ld.param.u64 	%rd2, [_Z17add_prefix_kernelPfS_i_param_1];
	ld.param.u32 	%r3, [_Z17add_prefix_kernelPfS_i_param_2];
	mov.u32 	%r4, %tid.x;
	mov.u32 	%r1, %ctaid.x;
	shl.b32 	%r5, %r1, 8;
	add.s32 	%r2, %r5, %r4;
	setp.ge.u32 	%p1, %r2, %r3;
	setp.eq.s32 	%p2, %r1, 0;
	or.pred  	%p3, %p2, %p1;
	@%p3 bra 	$L__BB2_2;
	cvta.to.global.u64 	%rd3, %rd2;
	cvta.to.global.u64 	%rd4, %rd1;
	add.s32 	%r6, %r1, -1;
	mul.wide.u32 	%rd5, %r6, 4;
	add.s64 	%rd6, %rd3, %rd5;
	ld.global.f32 	%f1, [%rd6];
	mul.wide.u32 	%rd7, %r2, 4;
	add.s64 	%rd8, %rd4, %rd7;
	ld.global.f32 	%f2, [%rd8];
	add.f32 	%f3, %f1, %f2;
	st.global.f32 	[%rd8], %f3;
$L__BB2_2:
	ret;

}


// ===== COMPILED SASS (sm_100) =====

	.target	sm_100

	.elftype	@"ET_EXEC"


//--------------------- .note.nv.tkinfo           --------------------------
	.section	.note.nv.tkinfo,"",@"SHT_NOTE"
	.sectionflags	@"SHF_NOTE_NV_TKINFO"
	.tkinfo
        /*0018*/ 	.word	0x00000002
        /*0030*/ 	.string	""
        /*0030*/ 	.string	"ptxas"
        /*0030*/ 	.string	"Cuda compilation tools, release 13.0, V13.0.88"
        /*0030*/ 	.string	"Build cuda_13.0.r13.0/compiler.36424714_0"
        /*0030*/ 	.string	"-arch sm_100 -m 64 "



//--------------------- .note.nv.cuinfo           --------------------------
	.section	.note.nv.cuinfo,"",@"SHT_NOTE"
	.sectionflags	@"SHF_NOTE_NV_CUINFO"
        /*0018*/ 	.short	0x0002
        /*001a*/ 	.short	0x0064
        /*001c*/ 	.short	0x0082
	.zero		2


//--------------------- .nv.info                  --------------------------
	.section	.nv.info,"",@"SHT_CUDA_INFO"
	.align	4


	//----- nvinfo : EIATTR_REGCOUNT
	.align		4
        /*0000*/ 	.byte	0x04, 0x2f
        /*0002*/ 	.short	(.L_1 - .L_0)
	.align		4
.L_0:
        /*0004*/ 	.word	index@(_Z17local_scan_kernelPfS_S_i)
        /*0008*/ 	.word	0x00000010


	//----- nvinfo : EIATTR_FRAME_SIZE
	.align		4
.L_1:
        /*000c*/ 	.byte	0x04, 0x11
        /*000e*/ 	.short	(.L_3 - .L_2)
	.align		4
.L_2:
        /*0010*/ 	.word	index@(_Z17local_scan_kernelPfS_S_i)
        /*0014*/ 	.word	0x00000000


	//----- nvinfo : EIATTR_REGCOUNT
	.align		4
.L_3:
        /*0018*/ 	.byte	0x04, 0x2f
        /*001a*/ 	.short	(.L_5 - .L_4)
	.align		4
.L_4:
        /*001c*/ 	.word	index@(_Z13scan_s_kernelPfi)
        /*0020*/ 	.word	0x0000000e


	//----- nvinfo : EIATTR_FRAME_SIZE
	.align		4
.L_5:
        /*0024*/ 	.byte	0x04, 0x11
        /*0026*/ 	.short	(.L_7 - .L_6)
	.align		4
.L_6:
        /*0028*/ 	.word	index@(_Z13scan_s_kernelPfi)
        /*002c*/ 	.word	0x00000000


	//----- nvinfo : EIATTR_REGCOUNT
	.align		4
.L_7:
        /*0030*/ 	.byte	0x04, 0x2f
        /*0032*/ 	.short	(.L_9 - .L_8)
	.align		4
.L_8:
        /*0034*/ 	.word	index@(_Z17add_prefix_kernelPfS_i)
        /*0038*/ 	.word	0x0000000c


	//----- nvinfo : EIATTR_FRAME_SIZE
	.align		4
.L_9:
        /*003c*/ 	.byte	0x04, 0x11
        /*003e*/ 	.short	(.L_11 - .L_10)
	.align		4
.L_10:
        /*0040*/ 	.word	index@(_Z17add_prefix_kernelPfS_i)
        /*0044*/ 	.word	0x00000000


	//----- nvinfo : EIATTR_MIN_STACK_SIZE
	.align		4
.L_11:
        /*0048*/ 	.byte	0x04, 0x12
        /*004a*/ 	.short	(.L_13 - .L_12)
	.align		4
.L_12:
        /*004c*/ 	.word	index@(_Z17add_prefix_kernelPfS_i)
        /*0050*/ 	.word	0x00000000


	//----- nvinfo : EIATTR_MIN_STACK_SIZE
	.align		4
.L_13:
        /*0054*/ 	.byte	0x04, 0x12
        /*0056*/ 	.short	(.L_15 - .L_14)
	.align		4
.L_14:
        /*0058*/ 	.word	index@(_Z13scan_s_kernelPfi)
        /*005c*/ 	.word	0x00000000


	//----- nvinfo : EIATTR_MIN_STACK_SIZE
	.align		4
.L_15:
        /*0060*/ 	.byte	0x04, 0x12
        /*0062*/ 	.short	(.L_17 - .L_16)
	.align		4
.L_16:
        /*0064*/ 	.word	index@(_Z17local_scan_kernelPfS_S_i)
        /*0068*/ 	.word	0x00000000
.L_17:


//--------------------- .nv.compat                --------------------------
	.section	.nv.compat,"",@"SHT_CUDA_COMPAT_INFO"
	.align	4
        /*0000*/ 	.byte	0x02, 0x09, 0x00, 0x00, 0x02, 0x02, 0x01, 0x00, 0x02, 0x05, 0x05, 0x00, 0x03, 0x07, 0x01, 0x01
        /*0010*/ 	.byte	0x02, 0x03, 0x00, 0x00, 0x02, 0x06, 0x01, 0x00, 0x04, 0x0b, 0x08, 0x00, 0x09, 0x00, 0x00, 0x00
        /*0020*/ 	.byte	0x00, 0x00, 0x00, 0x00


//--------------------- .nv.info._Z17add_prefix_kernelPfS_i --------------------------
	.section	.nv.info._Z17add_prefix_kernelPfS_i,"",@"SHT_CUDA_INFO"
	.sectionflags	@""
	.align	4


	//----- nvinfo : EIATTR_CUDA_API_VERSION
	.align		4
        /*0000*/ 	.byte	0x04, 0x37
        /*0002*/ 	.short	(.L_19 - .L_18)
.L_18:
        /*0004*/ 	.word	0x00000082


	//----- nvinfo : EIATTR_KPARAM_INFO
	.align		4
.L_19:
        /*0008*/ 	.byte	0x04, 0x17
        /*000a*/ 	.short	(.L_21 - .L_20)
.L_20:
        /*000c*/ 	.word	0x00000000
        /*0010*/ 	.short	0x0002
        /*0012*/ 	.short	0x0010
        /*0014*/ 	.byte	0x00, 0xf0, 0x11, 0x00


	//----- nvinfo : EIATTR_KPARAM_INFO
	.align		4
.L_21:
        /*0018*/ 	.byte	0x04, 0x17
        /*001a*/ 	.short	(.L_23 - .L_22)
.L_22:
        /*001c*/ 	.word	0x00000000
        /*0020*/ 	.short	0x0001
        /*0022*/ 	.short	0x0008
        /*0024*/ 	.byte	0x00, 0xf5, 0x21, 0x00


	//----- nvinfo : EIATTR_KPARAM_INFO
	.align		4
.L_23:
        /*0028*/ 	.byte	0x04, 0x17
        /*002a*/ 	.short	(.L_25 - .L_24)
.L_24:
        /*002c*/ 	.word	0x00000000
        /*0030*/ 	.short	0x0000
        /*0032*/ 	.short	0x0000
        /*0034*/ 	.byte	0x00, 0xf5, 0x21, 0x00


	//----- nvinfo : EIATTR_SPARSE_MMA_MASK
	.align		4
.L_25:
        /*0038*/ 	.byte	0x03, 0x50
        /*003a*/ 	.short	0x0000


	//----- nvinfo : EIATTR_MAXREG_COUNT
	.align		4
        /*003c*/ 	.byte	0x03, 0x1b
        /*003e*/ 	.short	0x00ff


	//----- nvinfo : EIATTR_MERCURY_ISA_VERSION
	.align		4
        /*0040*/ 	.byte	0x03, 0x5f
        /*0042*/ 	.short	0x0101


	//----- nvinfo : EIATTR_VRC_CTA_INIT_COUNT
	.align		4
        /*0044*/ 	.byte	0x02, 0x4a
	.zero		1
	.zero		1


	//----- nvinfo : EIATTR_EXIT_INSTR_OFFSETS
	.align		4
        /*0048*/ 	.byte	0x04, 0x1c
        /*004a*/ 	.short	(.L_27 - .L_26)


	//   ....[0]....
.L_26:
        /*004c*/ 	.word	0x00000070


	//   ....[1]....
        /*0050*/ 	.word	0x00000120


	//----- nvinfo : EIATTR_CBANK_PARAM_SIZE
	.align		4
.L_27:
        /*0054*/ 	.byte	0x03, 0x19
        /*0056*/ 	.short	0x0014


	//----- nvinfo : EIATTR_PARAM_CBANK
	.align		4
        /*0058*/ 	.byte	0x04, 0x0a
        /*005a*/ 	.short	(.L_29 - .L_28)
	.align		4
.L_28:
        /*005c*/ 	.word	index@(.nv.constant0._Z17add_prefix_kernelPfS_i)
        /*0060*/ 	.short	0x0380
        /*0062*/ 	.short	0x0014


	//----- nvinfo : EIATTR_SW_WAR
	.align		4
.L_29:
        /*0064*/ 	.byte	0x04, 0x36
        /*0066*/ 	.short	(.L_31 - .L_30)
.L_30:
        /*0068*/ 	.word	0x00000008
.L_31:


//--------------------- .nv.info._Z13scan_s_kernelPfi --------------------------
	.section	.nv.info._Z13scan_s_kernelPfi,"",@"SHT_CUDA_INFO"
	.sectionflags	@""
	.align	4


	//----- nvinfo : EIATTR_CUDA_API_VERSION
	.align		4
        /*0000*/ 	.byte	0x04, 0x37
        /*0002*/ 	.short	(.L_33 - .L_32)
.L_32:
        /*0004*/ 	.word	0x00000082


	//----- nvinfo : EIATTR_KPARAM_INFO
	.align		4
.L_33:
        /*0008*/ 	.byte	0x04, 0x17
        /*000a*/ 	.short	(.L_35 - .L_34)
.L_34:
        /*000c*/ 	.word	0x00000000
        /*0010*/ 	.short	0x0001
        /*0012*/ 	.short	0x0008
        /*0014*/ 	.byte	0x00, 0xf0, 0x11, 0x00


	//----- nvinfo : EIATTR_KPARAM_INFO
	.align		4
.L_35:
        /*0018*/ 	.byte	0x04, 0x17
        /*001a*/ 	.short	(.L_37 - .L_36)
.L_36:
        /*001c*/ 	.word	0x00000000
        /*0020*/ 	.short	0x0000
        /*0022*/ 	.short	0x0000
        /*0024*/ 	.byte	0x00, 0xf5, 0x21, 0x00


	//----- nvinfo : EIATTR_SPARSE_MMA_MASK
	.align		4
.L_37:
        /*0028*/ 	.byte	0x03, 0x50
        /*002a*/ 	.short	0x0000


	//----- nvinfo : EIATTR_MAXREG_COUNT
	.align		4
        /*002c*/ 	.byte	0x03, 0x1b
        /*002e*/ 	.short	0x00ff


	//----- nvinfo : EIATTR_NUM_BARRIERS
	.align		4
        /*0030*/ 	.byte	0x02, 0x4c
        /*0032*/ 	.byte	0x01
	.zero		1


	//----- nvinfo : EIATTR_MERCURY_ISA_VERSION
	.align		4
        /*0034*/ 	.byte	0x03, 0x5f
        /*0036*/ 	.short	0x0101


	//----- nvinfo : EIATTR_VRC_CTA_INIT_COUNT
	.align		4
        /*0038*/ 	.byte	0x02, 0x4a
	.zero		1
	.zero		1


	//----- nvinfo : EIATTR_EXIT_INSTR_OFFSETS
	.align		4
        /*003c*/ 	.byte	0x04, 0x1c
        /*003e*/ 	.short	(.L_39 - .L_38)


	//   ....[0]....
.L_38:
        /*0040*/ 	.word	0x00000470


	//   ....[1]....
        /*0044*/ 	.word	0x000004a0


	//----- nvinfo : EIATTR_CBANK_PARAM_SIZE
	.align		4
.L_39:
        /*0048*/ 	.byte	0x03, 0x19
        /*004a*/ 	.short	0x000c


	//----- nvinfo : EIATTR_PARAM_CBANK
	.align		4
        /*004c*/ 	.byte	0x04, 0x0a
        /*004e*/ 	.short	(.L_41 - .L_40)
	.align		4
.L_40:
        /*0050*/ 	.word	index@(.nv.constant0._Z13scan_s_kernelPfi)
        /*0054*/ 	.short	0x0380
        /*0056*/ 	.short	0x000c


	//----- nvinfo : EIATTR_SW_WAR
	.align		4
.L_41:
        /*0058*/ 	.byte	0x04, 0x36
        /*005a*/ 	.short	(.L_43 - .L_42)
.L_42:
        /*005c*/ 	.word	0x00000008
.L_43:


//--------------------- .nv.info._Z17local_scan_kernelPfS_S_i --------------------------
	.section	.nv.info._Z17local_scan_kernelPfS_S_i,"",@"SHT_CUDA_INFO"
	.sectionflags	@""
	.align	4


	//----- nvinfo : EIATTR_CUDA_API_VERSION
	.align		4
        /*0000*/ 	.byte	0x04, 0x37
        /*0002*/ 	.short	(.L_45 - .L_44)
.L_44:
        /*0004*/ 	.word	0x00000082


	//----- nvinfo : EIATTR_KPARAM_INFO
	.align		4
.L_45:
        /*0008*/ 	.byte	0x04, 0x17
        /*000a*/ 	.short	(.L_47 - .L_46)
.L_46:
        /*000c*/ 	.word	0x00000000
        /*0010*/ 	.short	0x0003
        /*0012*/ 	.short	0x0018
        /*0014*/ 	.byte	0x00, 0xf0, 0x11, 0x00


	//----- nvinfo : EIATTR_KPARAM_INFO
	.align		4
.L_47:
        /*0018*/ 	.byte	0x04, 0x17
        /*001a*/ 	.short	(.L_49 - .L_48)
.L_48:
        /*001c*/ 	.word	0x00000000
        /*0020*/ 	.short	0x0002
        /*0022*/ 	.short	0x0010
        /*0024*/ 	.byte	0x00, 0xf5, 0x21, 0x00


	//----- nvinfo : EIATTR_KPARAM_INFO
	.align		4
.L_49:
        /*0028*/ 	.byte	0x04, 0x17
        /*002a*/ 	.short	(.L_51 - .L_50)
.L_50:
        /*002c*/ 	.word	0x00000000
        /*0030*/ 	.short	0x0001
        /*0032*/ 	.short	0x0008
        /*0034*/ 	.byte	0x00, 0xf5, 0x21, 0x00


	//----- nvinfo : EIATTR_KPARAM_INFO
	.align		4
.L_51:
        /*0038*/ 	.byte	0x04, 0x17
        /*003a*/ 	.short	(.L_53 - .L_52)
.L_52:
        /*003c*/ 	.word	0x00000000
        /*0040*/ 	.short	0x0000
        /*0042*/ 	.short	0x0000
        /*0044*/ 	.byte	0x00, 0xf5, 0x21, 0x00


	//----- nvinfo : EIATTR_SPARSE_MMA_MASK
	.align		4
.L_53:
        /*0048*/ 	.byte	0x03, 0x50
        /*004a*/ 	.short	0x0000


	//----- nvinfo : EIATTR_MAXREG_COUNT
	.align		4
        /*004c*/ 	.byte	0x03, 0x1b
        /*004e*/ 	.short	0x00ff


	//----- nvinfo : EIATTR_NUM_BARRIERS
	.align		4
        /*0050*/ 	.byte	0x02, 0x4c
        /*0052*/ 	.byte	0x01
	.zero		1


	//----- nvinfo : EIATTR_MERCURY_ISA_VERSION
	.align		4
        /*0054*/ 	.byte	0x03, 0x5f
        /*0056*/ 	.short	0x0101


	//----- nvinfo : EIATTR_VRC_CTA_INIT_COUNT
	.align		4
        /*0058*/ 	.byte	0x02, 0x4a
	.zero		1
	.zero		1


	//----- nvinfo : EIATTR_EXIT_INSTR_OFFSETS
	.align		4
        /*005c*/ 	.byte	0x04, 0x1c
        /*005e*/ 	.short	(.L_55 - .L_54)


	//   ....[0]....
.L_54:
        /*0060*/ 	.word	0x000006f0


	//   ....[1]....
        /*0064*/ 	.word	0x00000740


	//   ....[2]....
        /*0068*/ 	.word	0x00000770


	//----- nvinfo : EIATTR_CRS_STACK_SIZE
	.align		4
.L_55:
        /*006c*/ 	.byte	0x04, 0x1e
        /*006e*/ 	.short	(.L_57 - .L_56)
.L_56:
        /*0070*/ 	.word	0x00000000


	//----- nvinfo : EIATTR_CBANK_PARAM_SIZE
	.align		4
.L_57:
        /*0074*/ 	.byte	0x03, 0x19
        /*0076*/ 	.short	0x001c


	//----- nvinfo : EIATTR_PARAM_CBANK
	.align		4
        /*0078*/ 	.byte	0x04, 0x0a
        /*007a*/ 	.short	(.L_59 - .L_58)
	.align		4
.L_58:
        /*007c*/ 	.word	index@(.nv.constant0._Z17local_scan_kernelPfS_S_i)
        /*0080*/ 	.short	0x0380
        /*0082*/ 	.short	0x001c


	//----- nvinfo : EIATTR_SW_WAR
	.align		4
.L_59:
        /*0084*/ 	.byte	0x04, 0x36
        /*0086*/ 	.short	(.L_61 - .L_60)
.L_60:
        /*0088*/ 	.word	0x00000008
.L_61:


//--------------------- .nv.callgraph             --------------------------
	.section	.nv.callgraph,"",@"SHT_CUDA_CALLGRAPH"
	.align	4
	.sectionentsize	8
	.align		4
        /*0000*/ 	.word	0x00000000
	.align		4
        /*0004*/ 	.word	0xffffffff
	.align		4
        /*0008*/ 	.word	0x00000000
	.align		4
        /*000c*/ 	.word	0xfffffffe
	.align		4
        /*0010*/ 	.word	0x00000000
	.align		4
        /*0014*/ 	.word	0xfffffffd
	.align		4
        /*0018*/ 	.word	0x00000000
	.align		4
        /*001c*/ 	.word	0xfffffffc


//--------------------- .text._Z17add_prefix_kernelPfS_i --------------------------
	.section	.text._Z17add_prefix_kernelPfS_i,"ax",@progbits
	.align	128
        .global         _Z17add_prefix_kernelPfS_i
        .type           _Z17add_prefix_kernelPfS_i,@function
        .size           _Z17add_prefix_kernelPfS_i,(.L_x_9 - _Z17add_prefix_kernelPfS_i)
        .other          _Z17add_prefix_kernelPfS_i,@"STO_CUDA_ENTRY STV_DEFAULT"
_Z17add_prefix_kernelPfS_i:
.text._Z17add_prefix_kernelPfS_i:
[----:B------:R-:W-:Y:S01]  /*0000*/  LDC R1, c[0x0][0x37c] ;  /* 0x0000df00ff017b82 */ /* 0x000fe20000000800 */
[----:B------:R-:W0:Y:S01]  /*0010*/  S2R R7, SR_TID.X ;  /* 0x0000000000077919 */ /* 0x000e220000002100 */
[----:B------:R-:W1:Y:S01]  /*0020*/  LDCU UR4, c[0x0][0x390] ;  /* 0x00007200ff0477ac */ /* 0x000e620008000800 */
[----:B------:R-:W0:Y:S02]  /*0030*/  S2R R0, SR_CTAID.X ;  /* 0x0000000000007919 */ /* 0x000e240000002500 */
[----:B0-----:R-:W-:-:S04]  /*0040*/  LEA R7, R0, R7, 0x8 ;  /* 0x0000000700077211 */ /* 0x001fc800078e40ff */
[----:B-1----:R-:W-:-:S04]  /*0050*/  ISETP.GE.U32.AND P0, PT, R7, UR4, PT ;  /* 0x0000000407007c0c */ /* 0x002fc8000bf06070 */
[----:B------:R-:W-:-:S13]  /*0060*/  ISETP.EQ.OR P0, PT, R0, RZ, P0 ;  /* 0x000000ff0000720c */ /* 0x000fda0000702670 */
[----:B------:R-:W-:Y:S05]  /*0070*/  @P0 EXIT ;  /* 0x000000000000094d */ /* 0x000fea0003800000 */
[----:B------:R-:W0:Y:S01]  /*0080*/  LDC.64 R2, c[0x0][0x388] ;  /* 0x0000e200ff027b82 */ /* 0x000e220000000a00 */
[----:B------:R-:W1:Y:S01]  /*0090*/  LDCU.64 UR4, c[0x0][0x358] ;  /* 0x00006b00ff0477ac */ /* 0x000e620008000a00 */
[----:B------:R-:W-:-:S06]  /*00a0*/  IADD3 R9, PT, PT, R0, -0x1, RZ ;  /* 0xffffffff00097810 */ /* 0x000fcc0007ffe0ff */
[----:B------:R-:W2:Y:S01]  /*00b0*/  LDC.64 R4, c[0x0][0x380] ;  /* 0x0000e000ff047b82 */ /* 0x000ea20000000a00 */
[----:B0-----:R-:W-:-:S06]  /*00c0*/  IMAD.WIDE.U32 R2, R9, 0x4, R2 ;  /* 0x0000000409027825 */ /* 0x001fcc00078e0002 */
[----:B-1----:R-:W3:Y:S01]  /*00d0*/  LDG.E R2, desc[UR4][R2.64] ;  /* 0x0000000402027981 */ /* 0x002ee2000c1e1900 */
[----:B--2---:R-:W-:-:S05]  /*00e0*/  IMAD.WIDE.U32 R4, R7, 0x4, R4 ;  /* 0x0000000407047825 */ /* 0x004fca00078e0004 */
[----:B------:R-:W3:Y:S02]  /*00f0*/  LDG.E R7, desc[UR4][R4.64] ;  /* 0x0000000404077981 */ /* 0x000ee4000c1e1900 */
[----:B---3--:R-:W-:-:S05]  /*0100*/  FADD R7, R2, R7 ;  /* 0x0000000702077221 */ /* 0x008fca0000000000 */
[----:B------:R-:W-:Y:S01]  /*0110*/  STG.E desc[UR4][R4.64], R7 ;  /* 0x0000000704007986 */ /* 0x000fe2000c101904 */
[----:B------:R-:W-:Y:S05]  /*0120*/  EXIT ;  /* 0x000000000000794d */ /* 0x000fea0003800000 */
.L_x_0:
[----:B------:R-:W-:-:S00]  /*0130*/  BRA `(.L_x_0) ;  /* 0xfffffffc00fc7947 */ /* 0x000fc0000383ffff */
[----:B------:R-:W-:-:S00]  /*0140*/  NOP ;  /* 0x0000000000007918 */ /* 0x000fc00000000000 */
        /* <DEDUP_REMOVED lines=11> */
.L_x_9:


//--------------------- .text._Z13scan_s_kernelPfi --------------------------
	.section	.text._Z13scan_s_kernelPfi,"ax",@progbits
	.align	128
        .global         _Z13scan_s_kernelPfi
        .type           _Z13scan_s_kernelPfi,@function
        .size           _Z13scan_s_kernelPfi,(.L_x_10 - _Z13scan_s_kernelPfi)
        .other          _Z13scan_s_kernelPfi,@"STO_CUDA_ENTRY STV_DEFAULT"
_Z13scan_s_kernelPfi:
.text._Z13scan_s_kernelPfi:
[----:B------:R-:W-:Y:S01]  /*0000*/  LDC R1, c[0x0][0x37c] ;  /* 0x0000df00ff017b82 */ /* 0x000fe20000000800 */
[----:B------:R-:W0:Y:S01]  /*0010*/  S2R R11, SR_TID.X ;  /* 0x00000000000b7919 */ /* 0x000e220000002100 */
[----:B------:R-:W0:Y:S06]  /*0020*/  LDCU UR4, c[0x0][0x388] ;  /* 0x00007100ff0477ac */ /* 0x000e2c0008000800 */
[----:B------:R-:W1:Y:S01]  /*0030*/  LDC.64 R2, c[0x0][0x380] ;  /* 0x0000e000ff027b82 */ /* 0x000e620000000a00 */
[----:B------:R-:W2:Y:S01]  /*0040*/  LDCU.64 UR6, c[0x0][0x358] ;  /* 0x00006b00ff0677ac */ /* 0x000ea20008000a00 */
[C---:B0-----:R-:W-:Y:S01]  /*0050*/  ISETP.GE.AND P0, PT, R11.reuse, UR4, PT ;  /* 0x000000040b007c0c */ /* 0x041fe2000bf06270 */
[----:B-1----:R-:W-:-:S12]  /*0060*/  IMAD.WIDE.U32 R2, R11, 0x4, R2 ;  /* 0x000000040b027825 */ /* 0x002fd800078e0002 */
[----:B--2---:R-:W2:Y:S01]  /*0070*/  @!P0 LDG.E R5, desc[UR6][R2.64] ;  /* 0x0000000602058981 */ /* 0x004ea2000c1e1900 */
[----:B------:R-:W0:Y:S01]  /*0080*/  S2UR UR5, SR_CgaCtaId ;  /* 0x00000000000579c3 */ /* 0x000e220000008800 */
[----:B------:R-:W-:Y:S01]  /*0090*/  UMOV UR4, 0x400 ;  /* 0x0000040000047882 */ /* 0x000fe20000000000 */
[C---:B------:R-:W-:Y:S02]  /*00a0*/  ISETP.NE.AND P2, PT, R11.reuse, RZ, PT ;  /* 0x000000ff0b00720c */ /* 0x040fe40003f45270 */
[----:B------:R-:W-:Y:S01]  /*00b0*/  ISETP.GE.U32.AND P1, PT, R11, 0x2, PT ;  /* 0x000000020b00780c */ /* 0x000fe20003f26070 */
[----:B0-----:R-:W-:-:S06]  /*00c0*/  ULEA UR4, UR5, UR4, 0x18 ;  /* 0x0000000405047291 */ /* 0x001fcc000f8ec0ff */
[----:B------:R-:W-:-:S05]  /*00d0*/  LEA R0, R11, UR4, 0x2 ;  /* 0x000000040b007c11 */ /* 0x000fca000f8e10ff */
[----:B--2---:R-:W-:Y:S04]  /*00e0*/  @!P0 STS [R0], R5 ;  /* 0x0000000500008388 */ /* 0x004fe80000000800 */
[----:B------:R-:W-:Y:S01]  /*00f0*/  @P0 STS [R0], RZ ;  /* 0x000000ff00000388 */ /* 0x000fe20000000800 */
[----:B------:R-:W-:Y:S06]  /*0100*/  BAR.SYNC.DEFER_BLOCKING 0x0 ;  /* 0x0000000000007b1d */ /* 0x000fec0000010000 */
[----:B------:R-:W-:Y:S04]  /*0110*/  @P2 LDS R4, [R0] ;  /* 0x0000000000042984 */ /* 0x000fe80000000800 */
[----:B------:R-:W0:Y:S02]  /*0120*/  @P2 LDS R7, [R0+-0x4] ;  /* 0xfffffc0000072984 */ /* 0x000e240000000800 */
[----:B0-----:R-:W-:Y:S01]  /*0130*/  @P2 FADD R9, R4, R7 ;  /* 0x0000000704092221 */ /* 0x001fe20000000000 */
[----:B------:R-:W-:Y:S06]  /*0140*/  BAR.SYNC.DEFER_BLOCKING 0x0 ;  /* 0x0000000000007b1d */ /* 0x000fec0000010000 */
[----:B------:R-:W-:Y:S02]  /*0150*/  @P2 STS [R0], R9 ;  /* 0x0000000900002388 */ /* 0x000fe40000000800 */
[----:B------:R-:W-:Y:S01]  /*0160*/  BAR.SYNC.DEFER_BLOCKING 0x0 ;  /* 0x0000000000007b1d */ /* 0x000fe20000010000 */
[----:B------:R-:W-:-:S05]  /*0170*/  ISETP.GE.U32.AND P2, PT, R11, 0x4, PT ;  /* 0x000000040b00780c */ /* 0x000fca0003f46070 */
        /* <DEDUP_REMOVED lines=40> */
[----:B------:R-:W-:Y:S06]  /*0400*/  BAR.SYNC.DEFER_BLOCKING 0x0 ;  /* 0x0000000000007b1d */ /* 0x000fec0000010000 */
[----:B------:R-:W-:Y:S04]  /*0410*/  @P1 LDS R4, [R0] ;  /* 0x0000000000041984 */ /* 0x000fe80000000800 */
[----:B------:R-:W0:Y:S02]  /*0420*/  @P1 LDS R5, [R0+-0x200] ;  /* 0xfffe000000051984 */ /* 0x000e240000000800 */
[----:B0-----:R-:W-:Y:S01]  /*0430*/  @P1 FADD R9, R4, R5 ;  /* 0x0000000504091221 */ /* 0x001fe20000000000 */
[----:B------:R-:W-:Y:S06]  /*0440*/  BAR.SYNC.DEFER_BLOCKING 0x0 ;  /* 0x0000000000007b1d */ /* 0x000fec0000010000 */
[----:B------:R0:W-:Y:S02]  /*0450*/  @P1 STS [R0], R9 ;  /* 0x0000000900001388 */ /* 0x0001e40000000800 */
[----:B------:R-:W-:Y:S06]  /*0460*/  BAR.SYNC.DEFER_BLOCKING 0x0 ;  /* 0x0000000000007b1d */ /* 0x000fec0000010000 */
[----:B------:R-:W-:Y:S05]  /*0470*/  @P0 EXIT ;  /* 0x000000000000094d */ /* 0x000fea0003800000 */
[----:B------:R-:W1:Y:S04]  /*0480*/  LDS R5, [R0] ;  /* 0x0000000000057984 */ /* 0x000e680000000800 */
[----:B-1----:R-:W-:Y:S01]  /*0490*/  STG.E desc[UR6][R2.64], R5 ;  /* 0x0000000502007986 */ /* 0x002fe2000c101906 */
[----:B------:R-:W-:Y:S05]  /*04a0*/  EXIT ;  /* 0x000000000000794d */ /* 0x000fea0003800000 */
.L_x_1:
        /* <DEDUP_REMOVED lines=13> */
.L_x_10:


//--------------------- .text._Z17local_scan_kernelPfS_S_i --------------------------
	.section	.text._Z17local_scan_kernelPfS_S_i,"ax",@progbits
	.align	128
        .global         _Z17local_scan_kernelPfS_S_i
        .type           _Z17local_scan_kernelPfS_S_i,@function
        .size           _Z17local_scan_kernelPfS_S_i,(.L_x_11 - _Z17local_scan_kernelPfS_S_i)
        .other          _Z17local_scan_kernelPfS_S_i,@"STO_CUDA_ENTRY STV_DEFAULT"
_Z17local_scan_kernelPfS_S_i:
.text._Z17local_scan_kernelPfS_S_i:
[----:B------:R-:W-:Y:S01]  /*0000*/  LDC R1, c[0x0][0x37c] ;  /* 0x0000df00ff017b82 */ /* 0x000fe20000000800 */
[----:B------:R-:W0:Y:S01]  /*0010*/  S2R R11, SR_TID.X ;  /* 0x00000000000b7919 */ /* 0x000e220000002100 */
[----:B------:R-:W1:Y:S06]  /*0020*/  LDCU UR4, c[0x0][0x398] ;  /* 0x00007300ff0477ac */ /* 0x000e6c0008000800 */
[----:B------:R-:W2:Y:S01]  /*0030*/  LDC.64 R6, c[0x0][0x380] ;  /* 0x0000e000ff067b82 */ /* 0x000ea20000000a00 */
[----:B------:R-:W3:Y:S01]  /*0040*/  S2R R3, SR_CTAID.X ;  /* 0x0000000000037919 */ /* 0x000ee20000002500 */
[----:B------:R-:W4:Y:S01]  /*0050*/  LDCU.64 UR8, c[0x0][0x358] ;  /* 0x00006b00ff0877ac */ /* 0x000f220008000a00 */
[----:B0-----:R-:W-:-:S04]  /*0060*/  SHF.L.U32 R0, R11, 0x2, RZ ;  /* 0x000000020b007819 */ /* 0x001fc800000006ff */
[----:B---3--:R-:W-:-:S04]  /*0070*/  LEA R2, R3, R0, 0x8 ;  /* 0x0000000003027211 */ /* 0x008fc800078e40ff */
[C---:B-1----:R-:W-:Y:S01]  /*0080*/  ISETP.GE.AND P4, PT, R2.reuse, UR4, PT ;  /* 0x0000000402007c0c */ /* 0x042fe2000bf86270 */
[C---:B--2---:R-:W-:Y:S01]  /*0090*/  IMAD.WIDE R6, R2.reuse, 0x4, R6 ;  /* 0x0000000402067825 */ /* 0x044fe200078e0206 */
[----:B------:R-:W-:-:S04]  /*00a0*/  IADD3 R4, PT, PT, R2, 0x1, RZ ;  /* 0x0000000102047810 */ /* 0x000fc80007ffe0ff */
[----:B------:R-:W-:Y:S02]  /*00b0*/  ISETP.GE.AND P0, PT, R4, UR4, PT ;  /* 0x0000000404007c0c */ /* 0x000fe4000bf06270 */
[----:B------:R-:W-:-:S04]  /*00c0*/  IADD3 R4, PT, PT, R2, 0x2, RZ ;  /* 0x0000000202047810 */ /* 0x000fc80007ffe0ff */
[----:B------:R-:W-:Y:S01]  /*00d0*/  ISETP.GE.AND P1, PT, R4, UR4, PT ;  /* 0x0000000404007c0c */ /* 0x000fe2000bf26270 */
[----:B----4-:R-:W2:Y:S01]  /*00e0*/  @!P4 LDG.E R13, desc[UR8][R6.64] ;  /* 0x00000008060dc981 */ /* 0x010ea2000c1e1900 */
[----:B------:R-:W-:-:S04]  /*00f0*/  IADD3 R4, PT, PT, R2, 0x3, RZ ;  /* 0x0000000302047810 */ /* 0x000fc80007ffe0ff */
[----:B------:R-:W-:Y:S01]  /*0100*/  ISETP.GE.AND P2, PT, R4, UR4, PT ;  /* 0x0000000404007c0c */ /* 0x000fe2000bf46270 */
[----:B------:R-:W3:Y:S06]  /*0110*/  @!P0 LDG.E R8, desc[UR8][R6.64+0x4] ;  /* 0x0000040806088981 */ /* 0x000eec000c1e1900 */
[----:B------:R-:W4:Y:S06]  /*0120*/  @!P1 LDG.E R10, desc[UR8][R6.64+0x8] ;  /* 0x00000808060a9981 */ /* 0x000f2c000c1e1900 */
[----:B------:R-:W5:Y:S01]  /*0130*/  @!P2 LDG.E R12, desc[UR8][R6.64+0xc] ;  /* 0x00000c08060ca981 */ /* 0x000f62000c1e1900 */
[----:B------:R-:W0:Y:S01]  /*0140*/  S2UR UR5, SR_CgaCtaId ;  /* 0x00000000000579c3 */ /* 0x000e220000008800 */
[----:B------:R-:W-:Y:S01]  /*0150*/  UMOV UR4, 0x400 ;  /* 0x0000040000047882 */ /* 0x000fe20000000000 */
[----:B------:R-:W-:Y:S01]  /*0160*/  HFMA2 R9, -RZ, RZ, 0, 0 ;  /* 0x00000000ff097431 */ /* 0x000fe200000001ff */
[C---:B------:R-:W-:Y:S01]  /*0170*/  ISETP.NE.AND P3, PT, R11.reuse, RZ, PT ;  /* 0x000000ff0b00720c */ /* 0x040fe20003f65270 */
[----:B------:R-:W-:Y:S01]  /*0180*/  BSSY.RECONVERGENT B0, `(.L_x_2) ;  /* 0x0000046000007945 */ /* 0x000fe20003800200 */
[----:B------:R-:W-:-:S02]  /*0190*/  ISETP.GE.U32.AND P5, PT, R11, 0x2, PT ;  /* 0x000000020b00780c */ /* 0x000fc40003fa6070 */
[----:B------:R-:W-:Y:S01]  /*01a0*/  ISETP.GE.U32.AND P6, PT, R11, 0x4, PT ;  /* 0x000000040b00780c */ /* 0x000fe20003fc6070 */
[----:B0-----:R-:W-:Y:S02]  /*01b0*/  ULEA UR6, UR5, UR4, 0x18 ;  /* 0x0000000405067291 */ /* 0x001fe4000f8ec0ff */
[----:B------:R-:W-:-:S04]  /*01c0*/  UIADD3 UR4, UPT, UPT, UR4, 0x400, URZ ;  /* 0x0000040004047890 */ /* 0x000fc8000fffe0ff */
[----:B------:R-:W-:Y:S01]  /*01d0*/  LEA R4, R11, UR6, 0x4 ;  /* 0x000000060b047c11 */ /* 0x000fe2000f8e20ff */
[----:B------:R-:W-:Y:S01]  /*01e0*/  ULEA UR4, UR5, UR4, 0x18 ;  /* 0x0000000405047291 */ /* 0x000fe2000f8ec0ff */
[----:B--2---:R-:W-:-:S05]  /*01f0*/  @!P4 FADD R9, RZ, R13 ;  /* 0x0000000dff09c221 */ /* 0x004fca0000000000 */
[----:B------:R3:W-:Y:S02]  /*0200*/  @!P4 STS [R4], R9 ;  /* 0x000000090400c388 */ /* 0x0007e40000000800 */
[----:B---3--:R-:W-:-:S05]  /*0210*/  @!P0 FADD R9, R9, R8 ;  /* 0x0000000809098221 */ /* 0x008fca0000000000 */
[----:B------:R4:W-:Y:S02]  /*0220*/  @!P0 STS [R4+0x4], R9 ;  /* 0x0000040904008388 */ /* 0x0009e40000000800 */
[----:B----4-:R-:W-:-:S05]  /*0230*/  @!P1 FADD R9, R9, R10 ;  /* 0x0000000a09099221 */ /* 0x010fca0000000000 */
[----:B------:R5:W-:Y:S02]  /*0240*/  @!P1 STS [R4+0x8], R9 ;  /* 0x0000080904009388 */ /* 0x000be40000000800 */
[----:B-----5:R-:W-:-:S05]  /*0250*/  @!P2 FADD R9, R9, R12 ;  /* 0x0000000c0909a221 */ /* 0x020fca0000000000 */
[----:B------:R-:W-:Y:S04]  /*0260*/  @!P2 STS [R4+0xc], R9 ;  /* 0x00000c090400a388 */ /* 0x000fe80000000800 */
[----:B------:R0:W-:Y:S01]  /*0270*/  STS [R0+UR4], R9 ;  /* 0x0000000900007988 */ /* 0x0001e20008000804 */
[----:B------:R-:W-:Y:S08]  /*0280*/  BAR.SYNC.DEFER_BLOCKING 0x0 ;  /* 0x0000000000007b1d */ /* 0x000ff00000010000 */
[----:B0-----:R-:W0:Y:S01]  /*0290*/  LDC.64 R8, c[0x0][0x388] ;  /* 0x0000e200ff087b82 */ /* 0x001e220000000a00 */
[----:B------:R-:W-:Y:S04]  /*02a0*/  @P3 LDS R6, [R0+UR4] ;  /* 0x0000000400063984 */ /* 0x000fe80008000800 */
[----:B------:R-:W1:Y:S02]  /*02b0*/  @P3 LDS R7, [R0+UR4+-0x4] ;  /* 0xfffffc0400073984 */ /* 0x000e640008000800 */
[----:B-1----:R-:W-:Y:S01]  /*02c0*/  @P3 FADD R5, R6, R7 ;  /* 0x0000000706053221 */ /* 0x002fe20000000000 */
[----:B------:R-:W-:Y:S06]  /*02d0*/  BAR.SYNC.DEFER_BLOCKING 0x0 ;  /* 0x0000000000007b1d */ /* 0x000fec0000010000 */
[----:B------:R-:W-:Y:S02]  /*02e0*/  @P3 STS [R0+UR4], R5 ;  /* 0x0000000500003988 */ /* 0x000fe40008000804 */
[----:B------:R-:W-:Y:S06]  /*02f0*/  BAR.SYNC.DEFER_BLOCKING 0x0 ;  /* 0x0000000000007b1d */ /* 0x000fec0000010000 */
[----:B------:R-:W-:Y:S04]  /*0300*/  @P5 LDS R6, [R0+UR4] ;  /* 0x0000000400065984 */ /* 0x000fe80008000800 */
[----:B------:R-:W1:Y:S02]  /*0310*/  @P5 LDS R7, [R0+UR4+-0x8] ;  /* 0xfffff80400075984 */ /* 0x000e640008000800 */
[----:B-1----:R-:W-:Y:S01]  /*0320*/  @P5 FADD R5, R6, R7 ;  /* 0x0000000706055221 */ /* 0x002fe20000000000 */
[----:B------:R-:W-:Y:S06]  /*0330*/  BAR.SYNC.DEFER_BLOCKING 0x0 ;  /* 0x0000000000007b1d */ /* 0x000fec0000010000 */
[----:B------:R-:W-:Y:S02]  /*0340*/  @P5 STS [R0+UR4], R5 ;  /* 0x0000000500005988 */ /* 0x000fe40008000804 */
[----:B------:R-:W-:Y:S01]  /*0350*/  BAR.SYNC.DEFER_BLOCKING 0x0 ;  /* 0x0000000000007b1d */ /* 0x000fe20000010000 */
[----:B------:R-:W-:-:S05]  /*0360*/  ISETP.GE.U32.AND P5, PT, R11, 0x8, PT ;  /* 0x000000080b00780c */ /* 0x000fca0003fa6070 */
        /* <DEDUP_REMOVED lines=20> */
[----:B------:R-:W-:-:S05]  /*04b0*/  ISETP.NE.AND P6, PT, R11, 0x3f, PT ;  /* 0x0000003f0b00780c */ /* 0x000fca0003fc5270 */
[----:B------:R-:W-:Y:S04]  /*04c0*/  @P5 LDS R6, [R0+UR4] ;  /* 0x0000000400065984 */ /* 0x000fe80008000800 */
[----:B------:R-:W1:Y:S02]  /*04d0*/  @P5 LDS R7, [R0+UR4+-0x80] ;  /* 0xffff800400075984 */ /* 0x000e640008000800 */
[----:B-1----:R-:W-:Y:S01]  /*04e0*/  @P5 FADD R5, R6, R7 ;  /* 0x0000000706055221 */ /* 0x002fe20000000000 */
[----:B------:R-:W-:Y:S08]  /*04f0*/  BAR.SYNC.DEFER_BLOCKING 0x0 ;  /* 0x0000000000007b1d */ /* 0x000ff00000010000 */
[----:B------:R-:W1:Y:S01]  /*0500*/  @!P6 LDC.64 R6, c[0x0][0x390] ;  /* 0x0000e400ff06eb82 */ /* 0x000e620000000a00 */
[----:B------:R-:W-:Y:S07]  /*0510*/  @P5 STS [R0+UR4], R5 ;  /* 0x0000000500005988 */ /* 0x000fee0008000804 */
[----:B------:R-:W-:Y:S01]  /*0520*/  BAR.SYNC.DEFER_BLOCKING 0x0 ;  /* 0x0000000000007b1d */ /* 0x000fe20000010000 */
[----:B-1----:R-:W-:-:S04]  /*0530*/  @!P6 IMAD.WIDE.U32 R6, R3, 0x4, R6 ;  /* 0x000000040306e825 */ /* 0x002fc800078e0006 */
[----:B0-----:R-:W-:Y:S01]  /*0540*/  IMAD.WIDE R2, R2, 0x4, R8 ;  /* 0x0000000402027825 */ /* 0x001fe200078e0208 */
[----:B------:R-:W0:Y:S04]  /*0550*/  @!P6 LDS R13, [UR6+0x4fc] ;  /* 0x0004fc06ff0de984 */ /* 0x000e280008000800 */
[----:B0-----:R0:W-:Y:S01]  /*0560*/  @!P6 STG.E desc[UR8][R6.64], R13 ;  /* 0x0000000d0600e986 */ /* 0x0011e2000c101908 */
[----:B------:R-:W-:Y:S05]  /*0570*/  @P4 BRA `(.L_x_3) ;  /* 0x0000000000184947 */ /* 0x000fea0003800000 */
[----:B------:R-:W-:Y:S01]  /*0580*/  ISETP.NE.AND P4, PT, R11, RZ, PT ;  /* 0x000000ff0b00720c */ /* 0x000fe20003f85270 */
[----:B------:R-:W1:-:S12]  /*0590*/  LDS R5, [R4] ;  /* 0x0000000004057984 */ /* 0x000e580000000800 */
[----:B0-----:R-:W0:Y:S04]  /*05a0*/  @P4 LDS R6, [R0+UR4+-0x4] ;  /* 0xfffffc0400064984 */ /* 0x001e280008000800 */
[----:B-1----:R1:W-:Y:S01]  /*05b0*/  @!P4 STG.E desc[UR8][R2.64], R5 ;  /* 0x000000050200c986 */ /* 0x0023e2000c101908 */
[----:B0-----:R-:W-:-:S05]  /*05c0*/  @P4 FADD R7, R5, R6 ;  /* 0x0000000605074221 */ /* 0x001fca0000000000 */
[----:B------:R1:W-:Y:S02]  /*05d0*/  @P4 STG.E desc[UR8][R2.64], R7 ;  /* 0x0000000702004986 */ /* 0x0003e4000c101908 */
.L_x_3:
[----:B------:R-:W-:Y:S05]  /*05e0*/  BSYNC.RECONVERGENT B0 ;  /* 0x0000000000007941 */ /* 0x000fea0003800200 */
.L_x_2:
[----:B------:R-:W-:Y:S04]  /*05f0*/  BSSY.RECONVERGENT B0, `(.L_x_4) ;  /* 0x0000007000007945 */ /* 0x000fe80003800200 */
[----:B------:R-:W-:Y:S05]  /*0600*/  @P0 BRA `(.L_x_5) ;  /* 0x0000000000140947 */ /* 0x000fea0003800000 */
[----:B01----:R-:W-:Y:S04]  /*0610*/  LDS R7, [R4+0x4] ;  /* 0x0000040004077984 */ /* 0x003fe80000000800 */
[----:B------:R-:W0:Y:S02]  /*0620*/  @P3 LDS R6, [R0+UR4+-0x4] ;  /* 0xfffffc0400063984 */ /* 0x000e240008000800 */
[----:B0-----:R-:W-:-:S05]  /*0630*/  @P3 FADD R5, R6, R7 ;  /* 0x0000000706053221 */ /* 0x001fca0000000000 */
[----:B------:R2:W-:Y:S04]  /*0640*/  @P3 STG.E desc[UR8][R2.64+0x4], R5 ;  /* 0x0000040502003986 */ /* 0x0005e8000c101908 */
[----:B------:R2:W-:Y:S02]  /*0650*/  @!P3 STG.E desc[UR8][R2.64+0x4], R7 ;  /* 0x000004070200b986 */ /* 0x0005e4000c101908 */
.L_x_5:
[----:B------:R-:W-:Y:S05]  /*0660*/  BSYNC.RECONVERGENT B0 ;  /* 0x0000000000007941 */ /* 0x000fea0003800200 */
.L_x_4:
[----:B------:R-:W-:Y:S04]  /*0670*/  BSSY.RECONVERGENT B0, `(.L_x_6) ;  /* 0x0000007000007945 */ /* 0x000fe80003800200 */
[----:B------:R-:W-:Y:S05]  /*0680*/  @P1 BRA `(.L_x_7) ;  /* 0x0000000000141947 */ /* 0x000fea0003800000 */
[----:B012---:R-:W-:Y:S04]  /*0690*/  LDS R7, [R4+0x8] ;  /* 0x0000080004077984 */ /* 0x007fe80000000800 */
[----:B------:R-:W0:Y:S02]  /*06a0*/  @P3 LDS R6, [R0+UR4+-0x4] ;  /* 0xfffffc0400063984 */ /* 0x000e240008000800 */
[----:B0-----:R-:W-:-:S05]  /*06b0*/  @P3 FADD R5, R6, R7 ;  /* 0x0000000706053221 */ /* 0x001fca0000000000 */
[----:B------:R3:W-:Y:S04]  /*06c0*/  @P3 STG.E desc[UR8][R2.64+0x8], R5 ;  /* 0x0000080502003986 */ /* 0x0007e8000c101908 */
[----:B------:R3:W-:Y:S02]  /*06d0*/  @!P3 STG.E desc[UR8][R2.64+0x8], R7 ;  /* 0x000008070200b986 */ /* 0x0007e4000c101908 */
.L_x_7:
[----:B------:R-:W-:Y:S05]  /*06e0*/  BSYNC.RECONVERGENT B0 ;  /* 0x0000000000007941 */ /* 0x000fea0003800200 */
.L_x_6:
[----:B------:R-:W-:Y:S05]  /*06f0*/  @P2 EXIT ;  /* 0x000000000000294d */ /* 0x000fea0003800000 */
[----:B------:R-:W-:Y:S04]  /*0700*/  @P3 LDS R0, [R0+UR4+-0x4] ;  /* 0xfffffc0400003984 */ /* 0x000fe80008000800 */
[----:B-123--:R-:W1:Y:S02]  /*0710*/  @P3 LDS R5, [R4+0xc] ;  /* 0x00000c0004053984 */ /* 0x00ee640000000800 */
[----:B-1----:R-:W-:-:S05]  /*0720*/  @P3 FADD R5, R0, R5 ;  /* 0x0000000500053221 */ /* 0x002fca0000000000 */
[----:B------:R1:W-:Y:S01]  /*0730*/  @P3 STG.E desc[UR8][R2.64+0xc], R5 ;  /* 0x00000c0502003986 */ /* 0x0003e2000c101908 */
[----:B------:R-:W-:Y:S05]  /*0740*/  @P3 EXIT ;  /* 0x000000000000394d */ /* 0x000fea0003800000 */
[----:B-1----:R-:W1:Y:S04]  /*0750*/  LDS R5, [R4+0xc] ;  /* 0x00000c0004057984 */ /* 0x002e680000000800 */
[----:B-1----:R-:W-:Y:S01]  /*0760*/  STG.E desc[UR8][R2.64+0xc], R5 ;  /* 0x00000c0502007986 */ /* 0x002fe2000c101908 */
[----:B------:R-:W-:Y:S05]  /*0770*/  EXIT ;  /* 0x000000000000794d */ /* 0x000fea0003800000 */
.L_x_8:
        /* <DEDUP_REMOVED lines=16> */
.L_x_11:


//--------------------- .nv.shared.reserved.0     --------------------------
	.section	.nv.shared.reserved.0,"aw",@nobits
	.weak		__nv_reservedSMEM_offset_0_alias
	.size		__nv_reservedSMEM_offset_0_alias, 0, 64
	.other		__nv_reservedSMEM_offset_0_alias,@"STO_CUDA_RESERVED_SHARED STV_DEFAULT"
__nv_reservedSMEM_offset_0_alias:
	.zero		0
	.zero		64


//--------------------- .nv.shared._Z13scan_s_kernelPfi --------------------------
	.section	.nv.shared._Z13scan_s_kernelPfi,"aw",@nobits
	.sectionflags	@""
	.align	4
.nv.shared._Z13scan_s_kernelPfi:
	.zero		2048


//--------------------- .nv.shared._Z17local_scan_kernelPfS_S_i --------------------------
	.section	.nv.shared._Z17local_scan_kernelPfS_S_i,"aw",@nobits
	.sectionflags	@""
	.align	4
.nv.shared._Z17local_scan_kernelPfS_S_i:
	.zero		2304


//--------------------- .nv.constant0._Z17add_prefix_kernelPfS_i --------------------------
	.section	.nv.constant0._Z17add_prefix_kernelPfS_i,"a",@progbits
	.sectionflags	@""
	.align	4
.nv.constant0._Z17add_prefix_kernelPfS_i:
	.zero		916


//--------------------- .nv.constant0._Z13scan_s_kernelPfi --------------------------
	.section	.nv.constant0._Z13scan_s_kernelPfi,"a",@progbits
	.sectionflags	@""
	.align	4
.nv.constant0._Z13scan_s_kernelPfi:
	.zero		908


//--------------------- .nv.constant0._Z17local_scan_kernelPfS_S_i --------------------------
	.section	.nv.constant0._Z17local_scan_kernelPfS_S_i,"a",@progbits
	.sectionflags	@""
	.align	4
.nv.constant0._Z17local_scan_kernelPfS_S_i:
	.zero		924


//--------------------- SYMBOLS --------------------------

	.type		.nv.reservedSmem.offset0,@object
	.size		.nv.reservedSmem.offset0,0x4
	.type		.nv.reservedSmem.cap,@object
	.size		.nv.reservedSmem.cap,0x4
